	.headerflags	@"EF_CUDA_TEXMODE_UNIFIED EF_CUDA_64BIT_ADDRESS EF_CUDA_ACCELERATORS EF_CUDA_SM90 EF_CUDA_VIRTUAL_SM(EF_CUDA_SM90)"
	.elftype	@"ET_EXEC"


//--------------------- .nv.info                  --------------------------
	.section	.nv.info,"",@"SHT_CUDA_INFO"
	.align	4


	//----- nvinfo : EIATTR_REGCOUNT
	.align		4
        /*0000*/ 	.byte	0x04, 0x2f
        /*0002*/ 	.short	(.L_1 - .L_0)
	.align		4
.L_0:
        /*0004*/ 	.word	index@(triton_poi_fused_avg_pool2d_clone_max_pool2d_with_indices_0)
        /*0008*/ 	.word	0x00000028


	//----- nvinfo : EIATTR_MIN_STACK_SIZE
	.align		4
.L_1:
        /*000c*/ 	.byte	0x04, 0x12
        /*000e*/ 	.short	(.L_3 - .L_2)
	.align		4
.L_2:
        /*0010*/ 	.word	index@(triton_poi_fused_avg_pool2d_clone_max_pool2d_with_indices_0)
        /*0014*/ 	.word	0x00000000


	//----- nvinfo : EIATTR_FRAME_SIZE
	.align		4
.L_3:
        /*0018*/ 	.byte	0x04, 0x11
        /*001a*/ 	.short	(.L_5 - .L_4)
	.align		4
.L_4:
        /*001c*/ 	.word	index@(triton_poi_fused_avg_pool2d_clone_max_pool2d_with_indices_0)
        /*0020*/ 	.word	0x00000000


	//----- nvinfo : EIATTR_MIN_STACK_SIZE
	.align		4
.L_5:
        /*0024*/ 	.byte	0x04, 0x12
        /*0026*/ 	.short	(.L_7 - .L_6)
	.align		4
.L_6:
        /*0028*/ 	.word	index@(triton_poi_fused_avg_pool2d_clone_max_pool2d_with_indices_0)
        /*002c*/ 	.word	0x00000000
.L_7:


//--------------------- .nv.info.triton_poi_fused_avg_pool2d_clone_max_pool2d_with_indices_0 --------------------------
	.section	.nv.info.triton_poi_fused_avg_pool2d_clone_max_pool2d_with_indices_0,"",@"SHT_CUDA_INFO"
	.sectionflags	@""
	.align	4


	//----- nvinfo : EIATTR_CUDA_API_VERSION
	.align		4
        /*0000*/ 	.byte	0x04, 0x37
        /*0002*/ 	.short	(.L_9 - .L_8)
.L_8:
        /*0004*/ 	.word	0x0000007c


	//----- nvinfo : EIATTR_KPARAM_INFO
	.align		4
.L_9:
        /*0008*/ 	.byte	0x04, 0x17
        /*000a*/ 	.short	(.L_11 - .L_10)
.L_10:
        /*000c*/ 	.word	0x00000000
        /*0010*/ 	.short	0x0003
        /*0012*/ 	.short	0x0014
        /*0014*/ 	.byte	0x00, 0xf0, 0x11, 0x00


	//----- nvinfo : EIATTR_KPARAM_INFO
	.align		4
.L_11:
        /*0018*/ 	.byte	0x04, 0x17
        /*001a*/ 	.short	(.L_13 - .L_12)
.L_12:
        /*001c*/ 	.word	0x00000000
        /*0020*/ 	.short	0x0002
        /*0022*/ 	.short	0x0010
        /*0024*/ 	.byte	0x00, 0xf0, 0x11, 0x00


	//----- nvinfo : EIATTR_KPARAM_INFO
	.align		4
.L_13:
        /*0028*/ 	.byte	0x04, 0x17
        /*002a*/ 	.short	(.L_15 - .L_14)
.L_14:
        /*002c*/ 	.word	0x00000000
        /*0030*/ 	.short	0x0001
        /*0032*/ 	.short	0x0008
        /*0034*/ 	.byte	0x00, 0xf4, 0x21, 0x00


	//----- nvinfo : EIATTR_KPARAM_INFO
	.align		4
.L_15:
        /*0038*/ 	.byte	0x04, 0x17
        /*003a*/ 	.short	(.L_17 - .L_16)
.L_16:
        /*003c*/ 	.word	0x00000000
        /*0040*/ 	.short	0x0000
        /*0042*/ 	.short	0x0000
        /*0044*/ 	.byte	0x00, 0xf4, 0x21, 0x00


	//----- nvinfo : EIATTR_SPARSE_MMA_MASK
	.align		4
.L_17:
        /*0048*/ 	.byte	0x03, 0x50
        /*004a*/ 	.short	0x0000


	//----- nvinfo : EIATTR_MAXREG_COUNT
	.align		4
        /*004c*/ 	.byte	0x03, 0x1b
        /*004e*/ 	.short	0x00ff


	//----- nvinfo : EIATTR_EXIT_INSTR_OFFSETS
	.align		4
        /*0050*/ 	.byte	0x04, 0x1c
        /*0052*/ 	.short	(.L_19 - .L_18)


	//   ....[0]....
.L_18:
        /*0054*/ 	.word	0x00001470


	//   ....[1]....
        /*0058*/ 	.word	0x00001540


	//----- nvinfo : EIATTR_REQNTID
	.align		4
.L_19:
        /*005c*/ 	.byte	0x04, 0x10
        /*005e*/ 	.short	(.L_21 - .L_20)
.L_20:
        /*0060*/ 	.word	0x00000080
        /*0064*/ 	.word	0x00000001
        /*0068*/ 	.word	0x00000001


	//----- nvinfo : EIATTR_CBANK_PARAM_SIZE
	.align		4
.L_21:
        /*006c*/ 	.byte	0x03, 0x19
        /*006e*/ 	.short	0x0018


	//----- nvinfo : EIATTR_PARAM_CBANK
	.align		4
        /*0070*/ 	.byte	0x04, 0x0a
        /*0072*/ 	.short	(.L_23 - .L_22)
	.align		4
.L_22:
        /*0074*/ 	.word	index@(.nv.constant0.triton_poi_fused_avg_pool2d_clone_max_pool2d_with_indices_0)
        /*0078*/ 	.short	0x0210
        /*007a*/ 	.short	0x0018


	//----- nvinfo : EIATTR_SW_WAR
	.align		4
.L_23:
        /*007c*/ 	.byte	0x04, 0x36
        /*007e*/ 	.short	(.L_25 - .L_24)
.L_24:
        /*0080*/ 	.word	0x00000008
.L_25:


//--------------------- .nv.callgraph             --------------------------
	.section	.nv.callgraph,"",@"SHT_CUDA_CALLGRAPH"
	.align	4
	.sectionentsize	8
	.align		4
        /*0000*/ 	.word	0x00000000
	.align		4
        /*0004*/ 	.word	0xffffffff
	.align		4
        /*0008*/ 	.word	0x00000000
	.align		4
        /*000c*/ 	.word	0xfffffffe
	.align		4
        /*0010*/ 	.word	0x00000000
	.align		4
        /*0014*/ 	.word	0xfffffffd
	.align		4
        /*0018*/ 	.word	0x00000000
	.align		4
        /*001c*/ 	.word	0xfffffffc


//--------------------- .text.triton_poi_fused_avg_pool2d_clone_max_pool2d_with_indices_0 --------------------------
	.section	.text.triton_poi_fused_avg_pool2d_clone_max_pool2d_with_indices_0,"ax",@progbits
	.sectionflags	@"SHF_BARRIERS=1"
	.align	128
        .global         triton_poi_fused_avg_pool2d_clone_max_pool2d_with_indices_0
        .type           triton_poi_fused_avg_pool2d_clone_max_pool2d_with_indices_0,@function
        .size           triton_poi_fused_avg_pool2d_clone_max_pool2d_with_indices_0,(.L_x_1 - triton_poi_fused_avg_pool2d_clone_max_pool2d_with_indices_0)
        .other          triton_poi_fused_avg_pool2d_clone_max_pool2d_with_indices_0,@"STO_CUDA_ENTRY STV_DEFAULT"
triton_poi_fused_avg_pool2d_clone_max_pool2d_with_indices_0:
.text.triton_poi_fused_avg_pool2d_clone_max_pool2d_with_indices_0:
[----:B------:R-:W0:Y:S01]  /*0000*/  LDC R1, c[0x0][0x28] ;  /* 0x00000a00ff017b82 */ /* 0x000e220000000800 */
[----:B------:R-:W1:Y:S01]  /*0010*/  S2R R13, SR_CTAID.X ;  /* 0x00000000000d7919 */ /* 0x000e620000002500 */
[----:B------:R-:W-:Y:S01]  /*0020*/  ULDC.64 UR6, c[0x0][0x208] ;  /* 0x0000820000067ab9 */ /* 0x000fe20000000a00 */
[----:B------:R-:W2:Y:S01]  /*0030*/  S2R R0, SR_TID.X ;  /* 0x0000000000007919 */ /* 0x000ea20000002100 */
[----:B------:R-:W3:Y:S01]  /*0040*/  S2R R11, SR_CTAID.Y ;  /* 0x00000000000b7919 */ /* 0x000ee20000002600 */
[----:B------:R-:W-:Y:S01]  /*0050*/  IMAD.MOV.U32 R36, RZ, RZ, RZ ;  /* 0x000000ffff247224 */ /* 0x000fe200078e00ff */
[----:B------:R-:W-:Y:S01]  /*0060*/  ULDC.64 UR4, c[0x0][0x210] ;  /* 0x0000840000047ab9 */ /* 0x000fe20000000a00 */
[----:B-1----:R-:W-:Y:S01]  /*0070*/  IMAD.SHL.U32 R13, R13, 0x8, RZ ;  /* 0x000000080d0d7824 */ /* 0x002fe200078e00ff */
[----:B--2---:R-:W-:-:S04]  /*0080*/  SHF.R.U32.HI R12, RZ, 0x3, R0 ;  /* 0x00000003ff0c7819 */ /* 0x004fc80000011600 */
[----:B------:R-:W-:Y:S01]  /*0090*/  LOP3.LUT R10, R13, 0x7, R0, 0xf8, !PT ;  /* 0x000000070d0a7812 */ /* 0x000fe200078ef800 */
[----:B---3--:R-:W-:Y:S01]  /*00a0*/  IMAD.SHL.U32 R11, R11, 0x10, RZ ;  /* 0x000000100b0b7824 */ /* 0x008fe200078e00ff */
[----:B------:R-:W-:Y:S02]  /*00b0*/  SGXT.U32 R12, R12, 0x4 ;  /* 0x000000040c0c781a */ /* 0x000fe40000000000 */
[----:B------:R-:W-:Y:S02]  /*00c0*/  SHF.R.S32.HI R3, RZ, 0x1f, R10 ;  /* 0x0000001fff037819 */ /* 0x000fe4000001140a */
[----:B------:R-:W-:Y:S02]  /*00d0*/  LOP3.LUT R12, R11, R12, RZ, 0xfc, !PT ;  /* 0x0000000c0b0c7212 */ /* 0x000fe400078efcff */
[----:B------:R-:W-:Y:S02]  /*00e0*/  LEA.HI R23, R3, R10, RZ, 0x2 ;  /* 0x0000000a03177211 */ /* 0x000fe400078f10ff */
[----:B------:R-:W1:Y:S01]  /*00f0*/  LDC.64 R2, c[0x0][0x210] ;  /* 0x00008400ff027b82 */ /* 0x000e620000000a00 */
[----:B------:R-:W-:-:S02]  /*0100*/  LOP3.LUT R20, R10, 0xfffffffc, RZ, 0xc0, !PT ;  /* 0xfffffffc0a147812 */ /* 0x000fc400078ec0ff */
[----:B------:R-:W-:Y:S02]  /*0110*/  LOP3.LUT R5, R23, 0xfffffffc, RZ, 0xc0, !PT ;  /* 0xfffffffc17057812 */ /* 0x000fe400078ec0ff */
[----:B------:R-:W-:-:S03]  /*0120*/  SHF.R.S32.HI R23, RZ, 0x2, R23 ;  /* 0x00000002ff177819 */ /* 0x000fc60000011417 */
[----:B------:R-:W-:Y:S01]  /*0130*/  IMAD.IADD R22, R10, 0x1, -R5 ;  /* 0x000000010a167824 */ /* 0x000fe200078e0a05 */
[----:B------:R-:W-:Y:S01]  /*0140*/  CS2R R4, SRZ ;  /* 0x0000000000047805 */ /* 0x000fe2000001ff00 */
[----:B------:R-:W-:-:S03]  /*0150*/  IMAD R21, R12, 0x2, R23 ;  /* 0x000000020c157824 */ /* 0x000fc600078e0217 */
[C---:B------:R-:W-:Y:S01]  /*0160*/  ISETP.GT.AND P0, PT, R22.reuse, 0x1, PT ;  /* 0x000000011600780c */ /* 0x040fe20003f04270 */
[----:B------:R-:W-:Y:S01]  /*0170*/  IMAD.SHL.U32 R21, R21, 0x8, RZ ;  /* 0x0000000815157824 */ /* 0x000fe200078e00ff */
[----:B------:R-:W-:Y:S02]  /*0180*/  ISETP.GT.AND P1, PT, R22, RZ, PT ;  /* 0x000000ff1600720c */ /* 0x000fe40003f24270 */
[----:B------:R-:W-:Y:S01]  /*0190*/  ISETP.EQ.AND P2, PT, R20, 0x4, P0 ;  /* 0x000000041400780c */ /* 0x000fe20000742270 */
[----:B------:R-:W-:Y:S01]  /*01a0*/  IMAD.IADD R35, R22, 0x1, R21 ;  /* 0x0000000116237824 */ /* 0x000fe200078e0215 */
[----:B------:R-:W-:Y:S02]  /*01b0*/  ISETP.EQ.AND P3, PT, R20, 0x4, P1 ;  /* 0x000000041400780c */ /* 0x000fe40000f62270 */
[C---:B------:R-:W-:Y:S01]  /*01c0*/  ISETP.LT.AND P5, PT, R12.reuse, 0x10, P2 ;  /* 0x000000100c00780c */ /* 0x040fe200017a1270 */
[C---:B------:R-:W-:Y:S01]  /*01d0*/  VIADD R19, R35.reuse, 0xfffffffa ;  /* 0xfffffffa23137836 */ /* 0x040fe20000000000 */
[----:B------:R-:W-:Y:S01]  /*01e0*/  ISETP.LT.AND P4, PT, R12, 0x10, P3 ;  /* 0x000000100c00780c */ /* 0x000fe20001f81270 */
[----:B------:R-:W-:Y:S01]  /*01f0*/  VIADD R17, R35, 0xfffffffb ;  /* 0xfffffffb23117836 */ /* 0x000fe20000000000 */
[----:B------:R-:W-:Y:S01]  /*0200*/  ISETP.GT.AND P2, PT, R22, -0x1, PT ;  /* 0xffffffff1600780c */ /* 0x000fe20003f44270 */
[----:B-1----:R-:W-:Y:S01]  /*0210*/  IMAD.WIDE R18, R19, 0x4, R2 ;  /* 0x0000000413127825 */ /* 0x002fe200078e0202 */
[----:B------:R-:W-:-:S02]  /*0220*/  P2R R15, PR, RZ, 0x10 ;  /* 0x00000010ff0f7803 */ /* 0x000fc40000000000 */
[----:B------:R-:W-:Y:S01]  /*0230*/  P2R R14, PR, RZ, 0x20 ;  /* 0x00000020ff0e7803 */ /* 0x000fe20000000000 */
[----:B------:R-:W-:-:S04]  /*0240*/  IMAD.WIDE R16, R17, 0x4, R2 ;  /* 0x0000000411107825 */ /* 0x000fc800078e0202 */
[----:B------:R-:W2:Y:S04]  /*0250*/  @P5 LDG.E.EL R4, desc[UR6][R18.64] ;  /* 0x0000000612045981 */ /* 0x000ea8000c2e1900 */
[----:B------:R-:W3:Y:S01]  /*0260*/  @P4 LDG.E.EL R5, desc[UR6][R16.64] ;  /* 0x0000000610054981 */ /* 0x000ee2000c2e1900 */
[----:B------:R-:W-:-:S04]  /*0270*/  VIADD R9, R35, 0xfffffffc ;  /* 0xfffffffc23097836 */ /* 0x000fc80000000000 */
[----:B------:R-:W-:Y:S01]  /*0280*/  IMAD.WIDE R8, R9, 0x4, R2 ;  /* 0x0000000409087825 */ /* 0x000fe200078e0202 */
[----:B--2---:R-:W-:Y:S02]  /*0290*/  SEL R4, R4, 0xff800000, P5 ;  /* 0xff80000004047807 */ /* 0x004fe40002800000 */
[----:B---3--:R-:W-:-:S04]  /*02a0*/  SEL R5, R5, 0xff800000, P4 ;  /* 0xff80000005057807 */ /* 0x008fc80002000000 */
[C---:B------:R-:W-:Y:S02]  /*02b0*/  FSETP.GT.AND P3, PT, R5.reuse, R4, PT ;  /* 0x000000040500720b */ /* 0x040fe40003f64000 */
[----:B------:R-:W-:-:S11]  /*02c0*/  FSETP.NAN.AND P4, PT, R5, R5, PT ;  /* 0x000000050500720b */ /* 0x000fd60003f88000 */
[----:B------:R-:W-:Y:S01]  /*02d0*/  @!P3 FSEL R5, R5, R4, P4 ;  /* 0x000000040505b208 */ /* 0x000fe20002000000 */
[----:B------:R-:W-:Y:S01]  /*02e0*/  IMAD.MOV.U32 R4, RZ, RZ, RZ ;  /* 0x000000ffff047224 */ /* 0x000fe200078e00ff */
[----:B------:R-:W-:-:S04]  /*02f0*/  ISETP.EQ.AND P3, PT, R20, 0x4, P2 ;  /* 0x000000041400780c */ /* 0x000fc80001762270 */
[----:B------:R-:W-:Y:S01]  /*0300*/  ISETP.LT.AND P5, PT, R12, 0x10, P3 ;  /* 0x000000100c00780c */ /* 0x000fe20001fa1270 */
[----:B------:R-:W-:-:S03]  /*0310*/  VIADD R26, R22, 0x1 ;  /* 0x00000001161a7836 */ /* 0x000fc60000000000 */
[----:B------:R-:W-:-:S09]  /*0320*/  P2R R24, PR, RZ, 0x20 ;  /* 0x00000020ff187803 */ /* 0x000fd20000000000 */
[----:B------:R-:W2:Y:S01]  /*0330*/  @P5 LDG.E.EL R4, desc[UR6][R8.64] ;  /* 0x0000000608045981 */ /* 0x000ea2000c2e1900 */
[----:B------:R-:W-:-:S04]  /*0340*/  VIADD R7, R35, 0xfffffffd ;  /* 0xfffffffd23077836 */ /* 0x000fc80000000000 */
[----:B------:R-:W-:Y:S01]  /*0350*/  IMAD.WIDE R6, R7, 0x4, R2 ;  /* 0x0000000407067825 */ /* 0x000fe200078e0202 */
[----:B--2---:R-:W-:Y:S02]  /*0360*/  SEL R4, R4, 0xff800000, P5 ;  /* 0xff80000004047807 */ /* 0x004fe40002800000 */
[----:B------:R-:W-:Y:S02]  /*0370*/  ISETP.GE.U32.AND P5, PT, R26, 0x4, PT ;  /* 0x000000041a00780c */ /* 0x000fe40003fa6070 */
[-C--:B------:R-:W-:Y:S02]  /*0380*/  FSETP.NAN.AND P3, PT, R4, R4.reuse, PT ;  /* 0x000000040400720b */ /* 0x080fe40003f68000 */
[----:B------:R-:W-:-:S11]  /*0390*/  FSETP.GEU.AND P4, PT, R5, R4, PT ;  /* 0x000000040500720b */ /* 0x000fd60003f8e000 */
[----:B------:R-:W-:Y:S01]  /*03a0*/  @!P3 FSEL R4, R4, R5, !P4 ;  /* 0x000000050404b208 */ /* 0x000fe20006000000 */
[----:B------:R-:W-:Y:S01]  /*03b0*/  IMAD.MOV.U32 R5, RZ, RZ, RZ ;  /* 0x000000ffff057224 */ /* 0x000fe200078e00ff */
[----:B------:R-:W-:-:S04]  /*03c0*/  ISETP.EQ.AND P3, PT, R20, 0x4, !P5 ;  /* 0x000000041400780c */ /* 0x000fc80006f62270 */
[----:B------:R-:W-:Y:S01]  /*03d0*/  ISETP.LT.AND P6, PT, R12, 0x10, P3 ;  /* 0x000000100c00780c */ /* 0x000fe20001fc1270 */
[----:B------:R-:W-:-:S03]  /*03e0*/  VIADD R32, R22, 0x2 ;  /* 0x0000000216207836 */ /* 0x000fc60000000000 */
[----:B------:R-:W-:-:S09]  /*03f0*/  P2R R29, PR, RZ, 0x40 ;  /* 0x00000040ff1d7803 */ /* 0x000fd20000000000 */
[----:B------:R-:W2:Y:S02]  /*0400*/  @P6 LDG.E.EL R5, desc[UR6][R6.64] ;  /* 0x0000000606056981 */ /* 0x000ea4000c2e1900 */
[----:B--2---:R-:W-:Y:S01]  /*0410*/  SEL R25, R5, 0xff800000, P6 ;  /* 0xff80000005197807 */ /* 0x004fe20003000000 */
[----:B------:R-:W-:Y:S01]  /*0420*/  VIADD R5, R35, 0xfffffffe ;  /* 0xfffffffe23057836 */ /* 0x000fe20000000000 */
[----:B------:R-:W-:Y:S02]  /*0430*/  ISETP.GE.U32.AND P6, PT, R32, 0x4, PT ;  /* 0x000000042000780c */ /* 0x000fe40003fc6070 */
[-C--:B------:R-:W-:Y:S02]  /*0440*/  FSETP.NAN.AND P3, PT, R25, R25.reuse, PT ;  /* 0x000000191900720b */ /* 0x080fe40003f68000 */
[----:B------:R-:W-:-:S11]  /*0450*/  FSETP.GEU.AND P4, PT, R4, R25, PT ;  /* 0x000000190400720b */ /* 0x000fd60003f8e000 */
[----:B------:R-:W-:Y:S01]  /*0460*/  @!P3 FSEL R25, R25, R4, !P4 ;  /* 0x000000041919b208 */ /* 0x000fe20006000000 */
[----:B------:R-:W-:Y:S01]  /*0470*/  IMAD.WIDE R4, R5, 0x4, R2 ;  /* 0x0000000405047825 */ /* 0x000fe200078e0202 */
[----:B------:R-:W-:-:S03]  /*0480*/  ISETP.EQ.AND P3, PT, R20, 0x4, !P6 ;  /* 0x000000041400780c */ /* 0x000fc60007762270 */
[----:B------:R-:W-:Y:S01]  /*0490*/  IMAD.MOV.U32 R20, RZ, RZ, RZ ;  /* 0x000000ffff147224 */ /* 0x000fe200078e00ff */
[----:B------:R-:W-:-:S04]  /*04a0*/  ISETP.LT.AND P4, PT, R12, 0x10, P3 ;  /* 0x000000100c00780c */ /* 0x000fc80001f81270 */
[----:B------:R-:W-:-:S09]  /*04b0*/  P2R R28, PR, RZ, 0x10 ;  /* 0x00000010ff1c7803 */ /* 0x000fd20000000000 */
[----:B------:R-:W2:Y:S02]  /*04c0*/  @P4 LDG.E.EL R20, desc[UR6][R4.64] ;  /* 0x0000000604144981 */ /* 0x000ea4000c2e1900 */
[----:B--2---:R-:W-:Y:S01]  /*04d0*/  SEL R31, R20, 0xff800000, P4 ;  /* 0xff800000141f7807 */ /* 0x004fe20002000000 */
[----:B------:R-:W-:-:S03]  /*04e0*/  VIADD R20, R10, 0x3 ;  /* 0x000000030a147836 */ /* 0x000fc60000000000 */
[-C--:B------:R-:W-:Y:S02]  /*04f0*/  FSETP.NAN.AND P3, PT, R31, R31.reuse, PT ;  /* 0x0000001f1f00720b */ /* 0x080fe40003f68000 */
[----:B------:R-:W-:Y:S02]  /*0500*/  ISETP.LT.U32.AND P0, PT, R20, 0xb, P0 ;  /* 0x0000000b1400780c */ /* 0x000fe40000701070 */
[----:B------:R-:W-:Y:S02]  /*0510*/  FSETP.GEU.AND P4, PT, R25, R31, PT ;  /* 0x0000001f1900720b */ /* 0x000fe40003f8e000 */
[----:B------:R-:W-:Y:S02]  /*0520*/  ISETP.LT.AND P0, PT, R12, 0x10, P0 ;  /* 0x000000100c00780c */ /* 0x000fe40000701270 */
[----:B------:R-:W-:-:S05]  /*0530*/  ISETP.LT.U32.AND P1, PT, R20, 0xb, P1 ;  /* 0x0000000b1400780c */ /* 0x000fca0000f21070 */
[----:B------:R-:W-:-:S06]  /*0540*/  @!P3 FSEL R31, R31, R25, !P4 ;  /* 0x000000191f1fb208 */ /* 0x000fcc0006000000 */
[----:B------:R-:W2:Y:S01]  /*0550*/  @P0 LDG.E.EL R36, desc[UR6][R4.64] ;  /* 0x0000000604240981 */ /* 0x000ea2000c2e1900 */
[----:B------:R-:W-:Y:S02]  /*0560*/  P2R R27, PR, RZ, 0x1 ;  /* 0x00000001ff1b7803 */ /* 0x000fe40000000000 */
[----:B------:R-:W-:Y:S01]  /*0570*/  ISETP.LT.AND P1, PT, R12, 0x10, P1 ;  /* 0x000000100c00780c */ /* 0x000fe20000f21270 */
[----:B------:R-:W-:Y:S01]  /*0580*/  IMAD.MOV.U32 R34, RZ, RZ, RZ ;  /* 0x000000ffff227224 */ /* 0x000fe200078e00ff */
[----:B------:R-:W-:-:S04]  /*0590*/  ISETP.LT.U32.AND P2, PT, R20, 0xb, P2 ;  /* 0x0000000b1400780c */ /* 0x000fc80001741070 */
[----:B------:R-:W-:Y:S02]  /*05a0*/  ISETP.LT.AND P2, PT, R12, 0x10, P2 ;  /* 0x000000100c00780c */ /* 0x000fe40001741270 */
[----:B--2---:R-:W-:Y:S02]  /*05b0*/  SEL R36, R36, 0xff800000, P0 ;  /* 0xff80000024247807 */ /* 0x004fe40000000000 */
[----:B------:R-:W-:Y:S02]  /*05c0*/  ISETP.NE.AND P0, PT, R28, RZ, PT ;  /* 0x000000ff1c00720c */ /* 0x000fe40003f05270 */
[----:B------:R-:W-:Y:S02]  /*05d0*/  FSETP.NAN.AND P3, PT, R36, R36, PT ;  /* 0x000000242400720b */ /* 0x000fe40003f68000 */
[----:B------:R-:W-:Y:S02]  /*05e0*/  P2R R28, PR, RZ, 0x1 ;  /* 0x00000001ff1c7803 */ /* 0x000fe40000000000 */
[----:B------:R-:W-:-:S02]  /*05f0*/  ISETP.NE.AND P0, PT, R29, RZ, PT ;  /* 0x000000ff1d00720c */ /* 0x000fc40003f05270 */
[----:B------:R-:W-:Y:S02]  /*0600*/  FSETP.GEU.AND P4, PT, R31, R36, PT ;  /* 0x000000241f00720b */ /* 0x000fe40003f8e000 */
[----:B------:R-:W-:Y:S02]  /*0610*/  P2R R29, PR, RZ, 0x1 ;  /* 0x00000001ff1d7803 */ /* 0x000fe40000000000 */
[----:B------:R-:W-:Y:S02]  /*0620*/  ISETP.NE.AND P0, PT, R24, RZ, PT ;  /* 0x000000ff1800720c */ /* 0x000fe40003f05270 */
[----:B------:R-:W-:Y:S02]  /*0630*/  CS2R R24, SRZ ;  /* 0x0000000000187805 */ /* 0x000fe4000001ff00 */
[----:B------:R-:W-:Y:S02]  /*0640*/  @!P3 FSEL R36, R36, R31, !P4 ;  /* 0x0000001f2424b208 */ /* 0x000fe40006000000 */
[----:B------:R-:W-:-:S02]  /*0650*/  P2R R30, PR, RZ, 0x1 ;  /* 0x00000001ff1e7803 */ /* 0x000fc40000000000 */
[----:B------:R-:W-:Y:S01]  /*0660*/  ISETP.NE.AND P0, PT, R15, RZ, PT ;  /* 0x000000ff0f00720c */ /* 0x000fe20003f05270 */
[----:B------:R-:W-:Y:S01]  /*0670*/  VIADD R15, R35, 0xffffffff ;  /* 0xffffffff230f7836 */ /* 0x000fe20000000000 */
[----:B------:R-:W-:Y:S02]  /*0680*/  ISETP.NE.AND P3, PT, R14, RZ, PT ;  /* 0x000000ff0e00720c */ /* 0x000fe40003f65270 */
[----:B------:R-:W-:-:S09]  /*0690*/  P2R R33, PR, RZ, 0x1 ;  /* 0x00000001ff217803 */ /* 0x000fd20000000000 */
[----:B------:R1:W2:Y:S01]  /*06a0*/  @P0 LDG.E.EL R25, desc[UR6][R16.64] ;  /* 0x0000000610190981 */ /* 0x0002a2000c2e1900 */
[----:B------:R-:W-:Y:S01]  /*06b0*/  ISETP.NE.AND P0, PT, R14, RZ, PT ;  /* 0x000000ff0e00720c */ /* 0x000fe20003f05270 */
[--C-:B------:R-:W-:Y:S02]  /*06c0*/  IMAD.WIDE R14, R15, 0x4, R2.reuse ;  /* 0x000000040f0e7825 */ /* 0x100fe400078e0202 */
[----:B------:R3:W4:Y:S04]  /*06d0*/  @P3 LDG.E.EL R24, desc[UR6][R18.64] ;  /* 0x0000000612183981 */ /* 0x000728000c2e1900 */
[----:B------:R-:W5:Y:S01]  /*06e0*/  @P1 LDG.E.EL R34, desc[UR6][R14.64] ;  /* 0x000000060e221981 */ /* 0x000f62000c2e1900 */
[----:B-1----:R-:W-:-:S04]  /*06f0*/  IMAD.WIDE R16, R35, 0x4, R2 ;  /* 0x0000000423107825 */ /* 0x002fc800078e0202 */
[----:B---3--:R-:W-:-:S06]  /*0700*/  IMAD.MOV.U32 R18, RZ, RZ, RZ ;  /* 0x000000ffff127224 */ /* 0x008fcc00078e00ff */
[----:B------:R-:W3:Y:S01]  /*0710*/  @P2 LDG.E.EL R18, desc[UR6][R16.64] ;  /* 0x0000000610122981 */ /* 0x000ee2000c2e1900 */
[----:B------:R-:W-:Y:S02]  /*0720*/  IMAD.IADD R19, R21, 0x1, R26 ;  /* 0x0000000115137824 */ /* 0x000fe400078e021a */
[----:B------:R-:W-:Y:S01]  /*0730*/  IMAD.MOV.U32 R26, RZ, RZ, RZ ;  /* 0x000000ffff1a7224 */ /* 0x000fe200078e00ff */
[----:B-----5:R-:W-:-:S04]  /*0740*/  SEL R37, R34, 0xff800000, P1 ;  /* 0xff80000022257807 */ /* 0x020fc80000800000 */
[-C--:B------:R-:W-:Y:S02]  /*0750*/  FSETP.NAN.AND P3, PT, R37, R37.reuse, PT ;  /* 0x000000252500720b */ /* 0x080fe40003f68000 */
[----:B------:R-:W-:Y:S02]  /*0760*/  FSETP.GEU.AND P4, PT, R36, R37, PT ;  /* 0x000000252400720b */ /* 0x000fe40003f8e000 */
[----:B---3--:R-:W-:-:S09]  /*0770*/  SEL R35, R18, 0xff800000, P2 ;  /* 0xff80000012237807 */ /* 0x008fd20001000000 */
[----:B------:R-:W-:Y:S02]  /*0780*/  @!P3 FSEL R37, R37, R36, !P4 ;  /* 0x000000242525b208 */ /* 0x000fe40006000000 */
[-C--:B------:R-:W-:Y:S02]  /*0790*/  FSETP.NAN.AND P3, PT, R35, R35.reuse, PT ;  /* 0x000000232300720b */ /* 0x080fe40003f68000 */
[----:B------:R-:W-:-:S11]  /*07a0*/  FSETP.GEU.AND P4, PT, R37, R35, PT ;  /* 0x000000232500720b */ /* 0x000fd60003f8e000 */
[----:B------:R-:W-:Y:S02]  /*07b0*/  @!P3 FSEL R35, R35, R37, !P4 ;  /* 0x000000252323b208 */ /* 0x000fe40006000000 */
[----:B------:R-:W-:-:S04]  /*07c0*/  ISETP.LT.U32.AND P3, PT, R20, 0xb, !P5 ;  /* 0x0000000b1400780c */ /* 0x000fc80006f61070 */
[----:B------:R-:W-:Y:S01]  /*07d0*/  ISETP.LT.AND P3, PT, R12, 0x10, P3 ;  /* 0x000000100c00780c */ /* 0x000fe20001f61270 */
[----:B------:R-:W-:-:S12]  /*07e0*/  IMAD.WIDE R18, R19, 0x4, R2 ;  /* 0x0000000413127825 */ /* 0x000fd800078e0202 */
[----:B------:R-:W3:Y:S01]  /*07f0*/  @P3 LDG.E.EL R26, desc[UR6][R18.64] ;  /* 0x00000006121a3981 */ /* 0x000ee2000c2e1900 */
[----:B------:R-:W-:Y:S02]  /*0800*/  IMAD.IADD R21, R21, 0x1, R32 ;  /* 0x0000000115157824 */ /* 0x000fe400078e0220 */
[----:B------:R-:W-:Y:S01]  /*0810*/  IMAD.MOV.U32 R32, RZ, RZ, RZ ;  /* 0x000000ffff207224 */ /* 0x000fe200078e00ff */
[----:B---3--:R-:W-:-:S04]  /*0820*/  SEL R26, R26, 0xff800000, P3 ;  /* 0xff8000001a1a7807 */ /* 0x008fc80001800000 */
[-C--:B------:R-:W-:Y:S02]  /*0830*/  FSETP.NAN.AND P5, PT, R26, R26.reuse, PT ;  /* 0x0000001a1a00720b */ /* 0x080fe40003fa8000 */
[----:B------:R-:W-:-:S11]  /*0840*/  FSETP.GEU.AND P4, PT, R35, R26, PT ;  /* 0x0000001a2300720b */ /* 0x000fd60003f8e000 */
[----:B------:R-:W-:Y:S02]  /*0850*/  @!P5 FSEL R26, R26, R35, !P4 ;  /* 0x000000231a1ad208 */ /* 0x000fe40006000000 */
[----:B------:R-:W-:-:S04]  /*0860*/  ISETP.LT.U32.AND P4, PT, R20, 0xb, !P6 ;  /* 0x0000000b1400780c */ /* 0x000fc80007781070 */
[----:B------:R-:W-:Y:S01]  /*0870*/  ISETP.LT.AND P4, PT, R12, 0x10, P4 ;  /* 0x000000100c00780c */ /* 0x000fe20002781270 */
[----:B------:R-:W-:-:S12]  /*0880*/  IMAD.WIDE R20, R21, 0x4, R2 ;  /* 0x0000000415147825 */ /* 0x000fd800078e0202 */
[----:B------:R-:W3:Y:S01]  /*0890*/  @P4 LDG.E.EL R32, desc[UR6][R20.64] ;  /* 0x0000000614204981 */ /* 0x000ee2000c2e1900 */
[----:B------:R-:W-:Y:S02]  /*08a0*/  LEA R23, R23, 0x1, 0x1 ;  /* 0x0000000117177811 */ /* 0x000fe400078e08ff */
[----:B---3--:R-:W-:-:S04]  /*08b0*/  SEL R32, R32, 0xff800000, P4 ;  /* 0xff80000020207807 */ /* 0x008fc80002000000 */
[-C--:B------:R-:W-:Y:S02]  /*08c0*/  FSETP.NAN.AND P6, PT, R32, R32.reuse, PT ;  /* 0x000000202000720b */ /* 0x080fe40003fc8000 */
[----:B------:R-:W-:-:S11]  /*08d0*/  FSETP.GEU.AND P5, PT, R26, R32, PT ;  /* 0x000000201a00720b */ /* 0x000fd60003fae000 */
[----:B------:R-:W-:Y:S02]  /*08e0*/  @!P6 FSEL R32, R32, R26, !P5 ;  /* 0x0000001a2020e208 */ /* 0x000fe40006800000 */
[----:B------:R-:W-:-:S04]  /*08f0*/  ISETP.GE.AND P5, PT, R23, 0x4, PT ;  /* 0x000000041700780c */ /* 0x000fc80003fa6270 */
[----:B------:R-:W-:-:S04]  /*0900*/  ISETP.GT.AND P5, PT, R10, -0x4, !P5 ;  /* 0xfffffffc0a00780c */ /* 0x000fc80006fa4270 */
[----:B------:R-:W-:-:S04]  /*0910*/  ISETP.GT.AND P6, PT, R22, 0x1, P5 ;  /* 0x000000011600780c */ /* 0x000fc80002fc4270 */
[----:B------:R-:W-:-:S04]  /*0920*/  ISETP.LT.AND P6, PT, R10, 0x8, P6 ;  /* 0x000000080a00780c */ /* 0x000fc800037c1270 */
[----:B------:R-:W-:Y:S01]  /*0930*/  ISETP.LT.AND P6, PT, R12, 0x10, P6 ;  /* 0x000000100c00780c */ /* 0x000fe200037c1270 */
[----:B------:R-:W-:-:S12]  /*0940*/  IMAD.MOV.U32 R23, RZ, RZ, RZ ;  /* 0x000000ffff177224 */ /* 0x000fd800078e00ff */
[----:B------:R-:W3:Y:S01]  /*0950*/  @P6 LDG.E.EL R23, desc[UR6][R20.64] ;  /* 0x0000000614176981 */ /* 0x000ee2000c2e1900 */
[----:B------:R-:W-:Y:S02]  /*0960*/  P2R R34, PR, RZ, 0x2 ;  /* 0x00000002ff227803 */ /* 0x000fe40000000000 */
[----:B------:R-:W-:Y:S02]  /*0970*/  P2R R31, PR, RZ, 0x1 ;  /* 0x00000001ff1f7803 */ /* 0x000fe40000000000 */
[----:B---3--:R-:W-:-:S04]  /*0980*/  SEL R23, R23, 0xff800000, P6 ;  /* 0xff80000017177807 */ /* 0x008fc80003000000 */
[-C--:B------:R-:W-:Y:S02]  /*0990*/  FSETP.NAN.AND P1, PT, R23, R23.reuse, PT ;  /* 0x000000171700720b */ /* 0x080fe40003f28000 */
[----:B------:R-:W-:-:S11]  /*09a0*/  FSETP.GEU.AND P0, PT, R32, R23, PT ;  /* 0x000000172000720b */ /* 0x000fd60003f0e000 */
[----:B------:R-:W-:Y:S02]  /*09b0*/  @!P1 FSEL R23, R23, R32, !P0 ;  /* 0x0000002017179208 */ /* 0x000fe40004000000 */
[----:B------:R-:W-:-:S04]  /*09c0*/  ISETP.NE.AND P0, PT, R31, RZ, PT ;  /* 0x000000ff1f00720c */ /* 0x000fc80003f05270 */
[----:B----4-:R-:W-:Y:S02]  /*09d0*/  SEL R31, R24, RZ, P0 ;  /* 0x000000ff181f7207 */ /* 0x010fe40000000000 */
[----:B------:R-:W-:-:S04]  /*09e0*/  ISETP.NE.AND P0, PT, R33, RZ, PT ;  /* 0x000000ff2100720c */ /* 0x000fc80003f05270 */
[----:B--2---:R-:W-:Y:S02]  /*09f0*/  SEL R32, R25, RZ, P0 ;  /* 0x000000ff19207207 */ /* 0x004fe40000000000 */
[----:B------:R-:W-:Y:S01]  /*0a00*/  ISETP.NE.AND P0, PT, R30, RZ, PT ;  /* 0x000000ff1e00720c */ /* 0x000fe20003f05270 */
[----:B------:R-:W-:-:S12]  /*0a10*/  IMAD.MOV.U32 R30, RZ, RZ, RZ ;  /* 0x000000ffff1e7224 */ /* 0x000fd800078e00ff */
[----:B------:R-:W2:Y:S02]  /*0a20*/  @P0 LDG.E.EL R30, desc[UR6][R8.64] ;  /* 0x00000006081e0981 */ /* 0x000ea4000c2e1900 */
[----:B--2---:R-:W-:Y:S02]  /*0a30*/  SEL R30, R30, RZ, P0 ;  /* 0x000000ff1e1e7207 */ /* 0x004fe40000000000 */
[----:B------:R-:W-:Y:S01]  /*0a40*/  ISETP.NE.AND P0, PT, R29, RZ, PT ;  /* 0x000000ff1d00720c */ /* 0x000fe20003f05270 */
[----:B------:R-:W-:-:S12]  /*0a50*/  IMAD.MOV.U32 R29, RZ, RZ, RZ ;  /* 0x000000ffff1d7224 */ /* 0x000fd800078e00ff */
[----:B------:R-:W2:Y:S01]  /*0a60*/  @P0 LDG.E.EL R29, desc[UR6][R6.64] ;  /* 0x00000006061d0981 */ /* 0x000ea2000c2e1900 */
[----:B------:R-:W-:Y:S01]  /*0a70*/  IMAD.MOV.U32 R24, RZ, RZ, RZ ;  /* 0x000000ffff187224 */ /* 0x000fe200078e00ff */
[----:B--2---:R-:W-:Y:S02]  /*0a80*/  SEL R29, R29, RZ, P0 ;  /* 0x000000ff1d1d7207 */ /* 0x004fe40000000000 */
[----:B------:R-:W-:-:S13]  /*0a90*/  ISETP.NE.AND P0, PT, R28, RZ, PT ;  /* 0x000000ff1c00720c */ /* 0x000fda0003f05270 */
[----:B------:R-:W2:Y:S01]  /*0aa0*/  @P0 LDG.E.EL R24, desc[UR6][R4.64] ;  /* 0x0000000604180981 */ /* 0x000ea2000c2e1900 */
[----:B------:R-:W-:Y:S01]  /*0ab0*/  IMAD.MOV.U32 R26, RZ, RZ, RZ ;  /* 0x000000ffff1a7224 */ /* 0x000fe200078e00ff */
[----:B------:R-:W-:-:S05]  /*0ac0*/  ISETP.NE.AND P1, PT, R34, RZ, PT ;  /* 0x000000ff2200720c */ /* 0x000fca0003f25270 */
[----:B------:R-:W3:Y:S01]  /*0ad0*/  @P2 LDG.E.EL R26, desc[UR6][R16.64] ;  /* 0x00000006101a2981 */ /* 0x000ee2000c2e1900 */
[----:B------:R-:W-:Y:S02]  /*0ae0*/  IMAD.MOV.U32 R28, RZ, RZ, RZ ;  /* 0x000000ffff1c7224 */ /* 0x000fe400078e00ff */
[----:B------:R-:W-:-:S06]  /*0af0*/  IMAD.MOV.U32 R8, RZ, RZ, RZ ;  /* 0x000000ffff087224 */ /* 0x000fcc00078e00ff */
[----:B------:R-:W4:Y:S01]  /*0b00*/  @P1 LDG.E.EL R8, desc[UR6][R14.64] ;  /* 0x000000060e081981 */ /* 0x000f22000c2e1900 */
[----:B--2---:R-:W-:Y:S02]  /*0b10*/  SEL R24, R24, RZ, P0 ;  /* 0x000000ff18187207 */ /* 0x004fe40000000000 */
[----:B------:R-:W-:-:S13]  /*0b20*/  ISETP.NE.AND P0, PT, R27, RZ, PT ;  /* 0x000000ff1b00720c */ /* 0x000fda0003f05270 */
[----:B------:R1:W2:Y:S01]  /*0b30*/  @P0 LDG.E.EL R28, desc[UR6][R4.64] ;  /* 0x00000006041c0981 */ /* 0x0002a2000c2e1900 */
[----:B------:R-:W-:-:S04]  /*0b40*/  SHF.R.S32.HI R7, RZ, 0x1f, R10 ;  /* 0x0000001fff077819 */ /* 0x000fc8000001140a */
[----:B------:R-:W-:-:S04]  /*0b50*/  LEA.HI R27, R7, R10, RZ, 0x2 ;  /* 0x0000000a071b7211 */ /* 0x000fc800078f10ff */
[----:B------:R-:W-:-:S05]  /*0b60*/  LOP3.LUT R25, R27, 0xfffffffc, RZ, 0xc0, !PT ;  /* 0xfffffffc1b197812 */ /* 0x000fca00078ec0ff */
[----:B------:R-:W-:Y:S01]  /*0b70*/  IMAD.IADD R25, R10, 0x1, -R25 ;  /* 0x000000010a197824 */ /* 0x000fe200078e0a19 */
[----:B---3--:R-:W-:-:S03]  /*0b80*/  SEL R26, R26, RZ, P2 ;  /* 0x000000ff1a1a7207 */ /* 0x008fc60001000000 */
[C---:B------:R-:W-:Y:S01]  /*0b90*/  VIADD R6, R25.reuse, 0x3 ;  /* 0x0000000319067836 */ /* 0x040fe20000000000 */
[----:B------:R-:W-:Y:S01]  /*0ba0*/  ISETP.GE.AND P2, PT, R25, 0x3, PT ;  /* 0x000000031900780c */ /* 0x000fe20003f46270 */
[----:B-1----:R-:W-:-:S03]  /*0bb0*/  VIADD R4, R22, 0x1 ;  /* 0x0000000116047836 */ /* 0x002fc60000000000 */
[----:B------:R-:W-:Y:S02]  /*0bc0*/  SEL R7, R6, RZ, !P2 ;  /* 0x000000ff06077207 */ /* 0x000fe40005000000 */
[----:B------:R-:W-:Y:S02]  /*0bd0*/  ISETP.GT.AND P2, PT, R25, 0x2, PT ;  /* 0x000000021900780c */ /* 0x000fe40003f44270 */
[----:B------:R-:W-:Y:S02]  /*0be0*/  CS2R R16, SRZ ;  /* 0x0000000000107805 */ /* 0x000fe4000001ff00 */
[----:B------:R-:W-:Y:S01]  /*0bf0*/  SHF.R.S32.HI R27, RZ, 0x2, R27 ;  /* 0x00000002ff1b7819 */ /* 0x000fe2000001141b */
[----:B------:R-:W-:-:S03]  /*0c00*/  IMAD.MOV.U32 R15, RZ, RZ, RZ ;  /* 0x000000ffff0f7224 */ /* 0x000fc600078e00ff */
[----:B------:R4:W3:Y:S01]  /*0c10*/  @P3 LDG.E.EL R16, desc[UR6][R18.64] ;  /* 0x0000000612103981 */ /* 0x0008e2000c2e1900 */
[----:B------:R-:W-:-:S03]  /*0c20*/  VIADD R14, R7, 0x6 ;  /* 0x00000006070e7836 */ /* 0x000fc60000000000 */
[----:B------:R-:W5:Y:S01]  /*0c30*/  @P4 LDG.E.EL R17, desc[UR6][R20.64] ;  /* 0x0000000614114981 */ /* 0x000f62000c2e1900 */
[----:B------:R-:W-:-:S03]  /*0c40*/  @!P2 IMAD.MOV R14, RZ, RZ, R7 ;  /* 0x000000ffff0ea224 */ /* 0x000fc600078e0207 */
[----:B------:R1:W3:Y:S01]  /*0c50*/  @P6 LDG.E.EL R15, desc[UR6][R20.64] ;  /* 0x00000006140f6981 */ /* 0x0002e2000c2e1900 */
[----:B----4-:R-:W-:Y:S02]  /*0c60*/  SEL R18, R8, RZ, P1 ;  /* 0x000000ff08127207 */ /* 0x010fe40000800000 */
[C---:B------:R-:W-:Y:S02]  /*0c70*/  ISETP.GE.AND P1, PT, R10.reuse, 0x8, PT ;  /* 0x000000080a00780c */ /* 0x040fe40003f26270 */
[----:B------:R-:W-:Y:S02]  /*0c80*/  LEA R19, R27, 0x2, 0x1 ;  /* 0x000000021b137811 */ /* 0x000fe400078e08ff */
[----:B------:R-:W-:Y:S02]  /*0c90*/  ISETP.GT.AND P2, PT, R10, 0x7, PT ;  /* 0x000000070a00780c */ /* 0x000fe40003f44270 */
[----:B------:R-:W-:Y:S01]  /*0ca0*/  SEL R19, R19, RZ, !P1 ;  /* 0x000000ff13137207 */ /* 0x000fe20004800000 */
[----:B------:R-:W-:Y:S01]  /*0cb0*/  VIADD R7, R22, 0x2 ;  /* 0x0000000216077836 */ /* 0x000fe20000000000 */
[----:B-1----:R-:W-:-:S02]  /*0cc0*/  SEL R20, RZ, 0x5, !P2 ;  /* 0x00000005ff147807 */ /* 0x002fc40005000000 */
[----:B------:R-:W-:Y:S01]  /*0cd0*/  ISETP.GT.AND P2, PT, R22, RZ, P5 ;  /* 0x000000ff1600720c */ /* 0x000fe20002f44270 */
[----:B------:R-:W-:-:S03]  /*0ce0*/  FADD R31, R31, R32 ;  /* 0x000000201f1f7221 */ /* 0x000fc60000000000 */
[----:B------:R-:W-:Y:S01]  /*0cf0*/  ISETP.LT.AND P2, PT, R10, 0x8, P2 ;  /* 0x000000080a00780c */ /* 0x000fe20001741270 */
[----:B------:R-:W-:-:S03]  /*0d00*/  FADD R30, R31, R30 ;  /* 0x0000001e1f1e7221 */ /* 0x000fc60000000000 */
[----:B------:R-:W-:Y:S01]  /*0d10*/  ISETP.LT.AND P2, PT, R12, 0x10, P2 ;  /* 0x000000100c00780c */ /* 0x000fe20001741270 */
[----:B------:R-:W-:-:S04]  /*0d20*/  FADD R29, R30, R29 ;  /* 0x0000001d1e1d7221 */ /* 0x000fc80000000000 */
[----:B------:R-:W-:Y:S01]  /*0d30*/  FADD R31, R29, R24 ;  /* 0x000000181d1f7221 */ /* 0x000fe20000000000 */
[----:B------:R-:W-:Y:S02]  /*0d40*/  IMAD.MOV.U32 R24, RZ, RZ, RZ ;  /* 0x000000ffff187224 */ /* 0x000fe400078e00ff */
[----:B------:R-:W-:Y:S01]  /*0d50*/  IMAD.MOV.U32 R21, RZ, RZ, RZ ;  /* 0x000000ffff157224 */ /* 0x000fe200078e00ff */
[----:B--2---:R-:W-:Y:S02]  /*0d60*/  SEL R28, R28, RZ, P0 ;  /* 0x000000ff1c1c7207 */ /* 0x004fe40000000000 */
[----:B------:R-:W-:Y:S01]  /*0d70*/  ISETP.LT.U32.AND P0, PT, R4, 0x4, P5 ;  /* 0x000000040400780c */ /* 0x000fe20002f01070 */
[----:B------:R-:W-:-:S04]  /*0d80*/  IMAD R4, R12, 0x2, R27 ;  /* 0x000000020c047824 */ /* 0x000fc800078e021b */
[----:B------:R-:W-:-:S05]  /*0d90*/  IMAD.SHL.U32 R8, R4, 0x8, RZ ;  /* 0x0000000804087824 */ /* 0x000fca00078e00ff */
[----:B------:R-:W-:Y:S02]  /*0da0*/  SHF.R.S32.HI R4, RZ, 0x1f, R8 ;  /* 0x0000001fff047819 */ /* 0x000fe40000011408 */
[----:B------:R-:W-:-:S04]  /*0db0*/  IADD3 R5, P1, R25, R8, RZ ;  /* 0x0000000819057210 */ /* 0x000fc80007f3e0ff */
[----:B------:R-:W-:Y:S02]  /*0dc0*/  LEA.HI.X.SX32 R22, R25, R4, 0x1, P1 ;  /* 0x0000000419167211 */ /* 0x000fe400008f0eff */
[----:B------:R-:W-:-:S04]  /*0dd0*/  LEA R4, P1, R5, UR4, 0x2 ;  /* 0x0000000405047c11 */ /* 0x000fc8000f8210ff */
[----:B------:R-:W-:Y:S02]  /*0de0*/  LEA.HI.X R5, R5, UR5, R22, 0x2, P1 ;  /* 0x0000000505057c11 */ /* 0x000fe400088f1416 */
[----:B------:R-:W-:Y:S02]  /*0df0*/  ISETP.LT.U32.AND P1, PT, R7, 0x4, P5 ;  /* 0x000000040700780c */ /* 0x000fe40002f21070 */
[----:B------:R-:W-:Y:S01]  /*0e00*/  ISETP.GT.AND P5, PT, R25, -0x1, P5 ;  /* 0xffffffff1900780c */ /* 0x000fe20002fa4270 */
[----:B------:R-:W-:-:S03]  /*0e10*/  IMAD.IADD R7, R8, 0x1, R6 ;  /* 0x0000000108077824 */ /* 0x000fc600078e0206 */
[----:B------:R-:W-:Y:S01]  /*0e20*/  ISETP.LT.AND P5, PT, R10, 0x8, P5 ;  /* 0x000000080a00780c */ /* 0x000fe20002fa1270 */
[----:B------:R-:W-:-:S03]  /*0e30*/  IMAD.WIDE R6, R7, 0x4, R2 ;  /* 0x0000000407067825 */ /* 0x000fc600078e0202 */
[----:B------:R-:W-:Y:S02]  /*0e40*/  ISETP.LT.AND P5, PT, R12, 0x10, P5 ;  /* 0x000000100c00780c */ /* 0x000fe40002fa1270 */
[----:B------:R-:W2:Y:S01]  /*0e50*/  @P2 LDG.E.EL R24, desc[UR6][R6.64] ;  /* 0x0000000606182981 */ /* 0x000ea2000c2e1900 */
[----:B------:R-:W-:Y:S01]  /*0e60*/  IMAD.MOV.U32 R22, RZ, RZ, RZ ;  /* 0x000000ffff167224 */ /* 0x000fe200078e00ff */
[C---:B------:R-:W-:Y:S01]  /*0e70*/  ISETP.LT.AND P0, PT, R10.reuse, 0x8, P0 ;  /* 0x000000080a00780c */ /* 0x040fe20000701270 */
[----:B------:R-:W-:Y:S01]  /*0e80*/  IMAD.IADD R8, R25, 0x1, R8 ;  /* 0x0000000119087824 */ /* 0x000fe200078e0208 */
[----:B------:R-:W-:Y:S02]  /*0e90*/  ISETP.LT.AND P1, PT, R10, 0x8, P1 ;  /* 0x000000080a00780c */ /* 0x000fe40000f21270 */
[----:B------:R-:W-:Y:S01]  /*0ea0*/  ISETP.LT.AND P0, PT, R12, 0x10, P0 ;  /* 0x000000100c00780c */ /* 0x000fe20000701270 */
[----:B------:R-:W-:-:S04]  /*0eb0*/  VIADD R9, R8, 0x5 ;  /* 0x0000000508097836 */ /* 0x000fc80000000000 */
[----:B------:R-:W4:Y:S01]  /*0ec0*/  @P5 LDG.E.EL R22, desc[UR6][R4.64+0x10] ;  /* 0x0000100604165981 */ /* 0x000f22000c2e1900 */
[----:B------:R-:W-:Y:S01]  /*0ed0*/  VIADD R29, R8, 0x6 ;  /* 0x00000006081d7836 */ /* 0x000fe20000000000 */
[----:B------:R-:W-:Y:S01]  /*0ee0*/  ISETP.LT.AND P1, PT, R12, 0x10, P1 ;  /* 0x000000100c00780c */ /* 0x000fe20000f21270 */
[--C-:B------:R-:W-:Y:S01]  /*0ef0*/  IMAD.WIDE R8, R9, 0x4, R2.reuse ;  /* 0x0000000409087825 */ /* 0x100fe200078e0202 */
[----:B------:R-:W4:Y:S03]  /*0f00*/  @P5 LDG.E.EL R21, desc[UR6][R4.64+0x10] ;  /* 0x0000100604155981 */ /* 0x000f26000c2e1900 */
[----:B------:R-:W-:Y:S02]  /*0f10*/  IMAD.MOV.U32 R12, RZ, RZ, RZ ;  /* 0x000000ffff0c7224 */ /* 0x000fe400078e00ff */
[----:B------:R-:W-:-:S04]  /*0f20*/  IMAD.WIDE R2, R29, 0x4, R2 ;  /* 0x000000041d027825 */ /* 0x000fc800078e0202 */
[----:B------:R-:W-:Y:S01]  /*0f30*/  IMAD.MOV.U32 R29, RZ, RZ, RZ ;  /* 0x000000ffff1d7224 */ /* 0x000fe200078e00ff */
[----:B------:R1:W4:Y:S05]  /*0f40*/  @P2 LDG.E.EL R12, desc[UR6][R6.64] ;  /* 0x00000006060c2981 */ /* 0x00032a000c2e1900 */
[----:B------:R-:W4:Y:S01]  /*0f50*/  @P0 LDG.E.EL R29, desc[UR6][R8.64] ;  /* 0x00000006081d0981 */ /* 0x000f22000c2e1900 */
[----:B-1----:R-:W-:Y:S01]  /*0f60*/  IMAD.MOV.U32 R6, RZ, RZ, RZ ;  /* 0x000000ffff067224 */ /* 0x002fe200078e00ff */
[----:B------:R-:W-:-:S05]  /*0f70*/  CS2R R4, SRZ ;  /* 0x0000000000047805 */ /* 0x000fca000001ff00 */
[----:B------:R-:W4:Y:S04]  /*0f80*/  @P0 LDG.E.EL R6, desc[UR6][R8.64] ;  /* 0x0000000608060981 */ /* 0x000f28000c2e1900 */
[----:B------:R-:W4:Y:S04]  /*0f90*/  @P1 LDG.E.EL R4, desc[UR6][R2.64] ;  /* 0x0000000602041981 */ /* 0x000f28000c2e1900 */
[----:B------:R1:W4:Y:S01]  /*0fa0*/  @P1 LDG.E.EL R5, desc[UR6][R2.64] ;  /* 0x0000000602051981 */ /* 0x000322000c2e1900 */
[----:B------:R-:W-:Y:S02]  /*0fb0*/  IMAD.IADD R20, R20, 0x1, R19 ;  /* 0x0000000114147824 */ /* 0x000fe400078e0213 */
[----:B------:R-:W-:-:S02]  /*0fc0*/  IMAD.IADD R7, R25, 0x1, -R14 ;  /* 0x0000000119077824 */ /* 0x000fc400078e0a0e */
[----:B------:R-:W-:Y:S02]  /*0fd0*/  IMAD.IADD R10, R14, 0x1, -R10 ;  /* 0x000000010e0a7824 */ /* 0x000fe400078e0a0a */
[----:B------:R-:W-:Y:S01]  /*0fe0*/  IMAD R7, R27, R7, R20 ;  /* 0x000000071b077224 */ /* 0x000fe200078e0214 */
[----:B-----5:R-:W-:-:S03]  /*0ff0*/  SEL R17, R17, RZ, P4 ;  /* 0x000000ff11117207 */ /* 0x020fc60002000000 */
[----:B------:R-:W-:Y:S02]  /*1000*/  IMAD R7, R7, 0x2, R10 ;  /* 0x0000000207077824 */ /* 0x000fe400078e020a */
[----:B------:R-:W-:Y:S01]  /*1010*/  FADD R31, R31, R28 ;  /* 0x0000001c1f1f7221 */ /* 0x000fe20000000000 */
[----:B------:R-:W-:Y:S02]  /*1020*/  IMAD.IADD R25, R14, 0x1, -R25 ;  /* 0x000000010e197824 */ /* 0x000fe400078e0a19 */
[----:B------:R-:W-:Y:S01]  /*1030*/  VIADD R7, R7, 0x2 ;  /* 0x0000000207077836 */ /* 0x000fe20000000000 */
[----:B---3--:R-:W-:Y:S02]  /*1040*/  SEL R16, R16, RZ, P3 ;  /* 0x000000ff10107207 */ /* 0x008fe40001800000 */
[----:B------:R-:W-:Y:S01]  /*1050*/  SEL R15, R15, RZ, P6 ;  /* 0x000000ff0f0f7207 */ /* 0x000fe20003000000 */
[----:B------:R-:W-:Y:S02]  /*1060*/  IMAD R7, R20, R25, R7 ;  /* 0x0000001914077224 */ /* 0x000fe400078e0207 */
[----:B------:R-:W-:Y:S01]  /*1070*/  FADD R31, R31, R18 ;  /* 0x000000121f1f7221 */ /* 0x000fe20000000000 */
[----:B-1----:R-:W1:Y:S03]  /*1080*/  S2R R2, SR_TID.X ;  /* 0x0000000000027919 */ /* 0x002e660000002100 */
[----:B------:R-:W-:Y:S01]  /*1090*/  FADD R31, R31, R26 ;  /* 0x0000001a1f1f7221 */ /* 0x000fe20000000000 */
[----:B------:R-:W-:-:S03]  /*10a0*/  I2FP.F32.S32 R7, R7 ;  /* 0x0000000700077245 */ /* 0x000fc60000201400 */
[----:B------:R-:W-:-:S04]  /*10b0*/  FADD R16, R31, R16 ;  /* 0x000000101f107221 */ /* 0x000fc80000000000 */
[----:B------:R-:W-:Y:S01]  /*10c0*/  FADD R16, R16, R17 ;  /* 0x0000001110107221 */ /* 0x000fe20000000000 */
[----:B------:R-:W3:Y:S03]  /*10d0*/  S2UR UR5, SR_CgaCtaId ;  /* 0x00000000000579c3 */ /* 0x000ee60000008800 */
[----:B------:R-:W-:Y:S01]  /*10e0*/  FADD R15, R16, R15 ;  /* 0x0000000f100f7221 */ /* 0x000fe20000000000 */
[----:B------:R-:W-:Y:S01]  /*10f0*/  UMOV UR4, 0x400 ;  /* 0x0000040000047882 */ /* 0x000fe20000000000 */
[----:B------:R-:W-:Y:S02]  /*1100*/  LOP3.LUT R11, R11, 0xf, R0, 0xf8, !PT ;  /* 0x0000000f0b0b7812 */ /* 0x000fe400078ef800 */
[----:B01----:R-:W-:Y:S01]  /*1110*/  SHF.R.U32.HI R9, RZ, 0x3, R2 ;  /* 0x00000003ff097819 */ /* 0x003fe20000011602 */
[----:B---3--:R-:W-:-:S03]  /*1120*/  UPRMT UR4, UR5, 0x654, UR4 ;  /* 0x0000065405047896 */ /* 0x008fc60008000004 */
[----:B------:R-:W-:Y:S02]  /*1130*/  SGXT.U32 R9, R9, 0x4 ;  /* 0x000000040909781a */ /* 0x000fe40000000000 */
[----:B------:R-:W-:-:S04]  /*1140*/  SHF.R.U32.HI R0, RZ, 0x4, R0 ;  /* 0x00000004ff007819 */ /* 0x000fc80000011600 */
[----:B------:R-:W-:-:S04]  /*1150*/  SGXT.U32 R0, R0, 0x3 ;  /* 0x000000030000781a */ /* 0x000fc80000000000 */
[----:B------:R-:W-:Y:S02]  /*1160*/  LOP3.LUT R0, R13, R0, RZ, 0xfc, !PT ;  /* 0x000000000d007212 */ /* 0x000fe400078efcff */
[----:B--2---:R-:W-:-:S04]  /*1170*/  SEL R24, R24, 0xff800000, P2 ;  /* 0xff80000018187807 */ /* 0x004fc80001000000 */
[-C--:B------:R-:W-:Y:S02]  /*1180*/  FSETP.NAN.AND P4, PT, R24, R24.reuse, PT ;  /* 0x000000181800720b */ /* 0x080fe40003f88000 */
[----:B------:R-:W-:Y:S02]  /*1190*/  FSETP.GEU.AND P6, PT, R23, R24, PT ;  /* 0x000000181700720b */ /* 0x000fe40003fce000 */
[----:B----4-:R-:W-:-:S04]  /*11a0*/  SEL R3, R22, 0xff800000, P5 ;  /* 0xff80000016037807 */ /* 0x010fc80002800000 */
[----:B------:R-:W-:-:S05]  /*11b0*/  FSETP.NAN.AND P3, PT, R3, R3, PT ;  /* 0x000000030300720b */ /* 0x000fca0003f68000 */
[----:B------:R-:W-:-:S04]  /*11c0*/  @!P4 FSEL R24, R24, R23, !P6 ;  /* 0x000000171818c208 */ /* 0x000fc80007000000 */
[----:B------:R-:W-:Y:S02]  /*11d0*/  FSETP.GEU.AND P6, PT, R24, R3, PT ;  /* 0x000000031800720b */ /* 0x000fe40003fce000 */
[----:B------:R-:W-:Y:S02]  /*11e0*/  SEL R12, R12, RZ, P2 ;  /* 0x000000ff0c0c7207 */ /* 0x000fe40001000000 */
[----:B------:R-:W-:Y:S02]  /*11f0*/  FSETP.GT.AND P2, PT, |R7|, 8.50705917302346158658e+37, PT ;  /* 0x7e8000000700780b */ /* 0x000fe40003f44200 */
[----:B------:R-:W-:Y:S02]  /*1200*/  SEL R8, R29, 0xff800000, P0 ;  /* 0xff8000001d087807 */ /* 0x000fe40000000000 */
[----:B------:R-:W-:Y:S02]  /*1210*/  @!P3 FSEL R3, R3, R24, !P6 ;  /* 0x000000180303b208 */ /* 0x000fe40007000000 */
[----:B------:R-:W-:-:S02]  /*1220*/  FSETP.NAN.AND P4, PT, R8, R8, PT ;  /* 0x000000080800720b */ /* 0x000fc40003f88000 */
[----:B------:R-:W-:Y:S01]  /*1230*/  FSETP.GEU.AND P3, PT, |R7|, 1.175494350822287508e-38, PT ;  /* 0x008000000700780b */ /* 0x000fe20003f6e200 */
[----:B------:R-:W-:Y:S01]  /*1240*/  FADD R12, R15, R12 ;  /* 0x0000000c0f0c7221 */ /* 0x000fe20000000000 */
[----:B------:R-:W-:-:S03]  /*1250*/  SEL R21, R21, RZ, P5 ;  /* 0x000000ff15157207 */ /* 0x000fc60002800000 */
[----:B------:R-:W-:Y:S01]  /*1260*/  @P2 FMUL R7, R7, 0.25 ;  /* 0x3e80000007072820 */ /* 0x000fe20000400000 */
[----:B------:R-:W-:Y:S02]  /*1270*/  SEL R6, R6, RZ, P0 ;  /* 0x000000ff06067207 */ /* 0x000fe40000000000 */
[----:B------:R-:W-:Y:S01]  /*1280*/  FSETP.GEU.AND P0, PT, R3, R8, PT ;  /* 0x000000080300720b */ /* 0x000fe20003f0e000 */
[----:B------:R-:W-:-:S03]  /*1290*/  FADD R21, R12, R21 ;  /* 0x000000150c157221 */ /* 0x000fc60000000000 */
[----:B------:R-:W-:Y:S01]  /*12a0*/  @!P4 FSEL R8, R8, R3, !P0 ;  /* 0x000000030808c208 */ /* 0x000fe20004000000 */
[----:B------:R-:W-:Y:S01]  /*12b0*/  @!P3 FMUL R7, R7, 16777216 ;  /* 0x4b8000000707b820 */ /* 0x000fe20000400000 */
[----:B------:R-:W-:Y:S01]  /*12c0*/  SEL R3, R4, 0xff800000, P1 ;  /* 0xff80000004037807 */ /* 0x000fe20000800000 */
[----:B------:R-:W-:Y:S01]  /*12d0*/  FADD R6, R21, R6 ;  /* 0x0000000615067221 */ /* 0x000fe20000000000 */
[----:B------:R-:W-:Y:S01]  /*12e0*/  SEL R5, R5, RZ, P1 ;  /* 0x000000ff05057207 */ /* 0x000fe20000800000 */
[----:B------:R-:W0:Y:S01]  /*12f0*/  MUFU.RCP R4, R7 ;  /* 0x0000000700047308 */ /* 0x000e220000001000 */
[----:B------:R-:W-:-:S03]  /*1300*/  FSETP.NAN.AND P0, PT, R3, R3, PT ;  /* 0x000000030300720b */ /* 0x000fc60003f08000 */
[----:B------:R-:W-:Y:S01]  /*1310*/  FADD R5, R6, R5 ;  /* 0x0000000506057221 */ /* 0x000fe20000000000 */
[----:B------:R-:W-:-:S03]  /*1320*/  IMAD.SHL.U32 R6, R2, 0x10, RZ ;  /* 0x0000001002067824 */ /* 0x000fc600078e00ff */
[----:B------:R-:W-:Y:S01]  /*1330*/  @P2 FMUL R5, R5, 0.25 ;  /* 0x3e80000005052820 */ /* 0x000fe20000400000 */
[----:B------:R-:W-:-:S03]  /*1340*/  FSETP.GEU.AND P1, PT, R8, R3, PT ;  /* 0x000000030800720b */ /* 0x000fc60003f2e000 */
[----:B------:R-:W-:Y:S01]  /*1350*/  @!P3 FMUL R5, R5, 16777216 ;  /* 0x4b8000000505b820 */ /* 0x000fe20000400000 */
[----:B------:R-:W-:Y:S02]  /*1360*/  LOP3.LUT R6, R6, 0x70, RZ, 0xc0, !PT ;  /* 0x0000007006067812 */ /* 0x000fe400078ec0ff */
[----:B------:R-:W-:Y:S01]  /*1370*/  @!P0 FSEL R3, R3, R8, !P1 ;  /* 0x0000000803038208 */ /* 0x000fe20004800000 */
[----:B0-----:R-:W-:Y:S01]  /*1380*/  FMUL R4, R4, R5 ;  /* 0x0000000504047220 */ /* 0x001fe20000400000 */
[C---:B------:R-:W-:Y:S02]  /*1390*/  LOP3.LUT R9, R6.reuse, R9, RZ, 0xfc, !PT ;  /* 0x0000000906097212 */ /* 0x040fe400078efcff */
[----:B------:R-:W-:Y:S01]  /*13a0*/  LEA.HI R6, R6, UR4, RZ, 0x1e ;  /* 0x0000000406067c11 */ /* 0x000fe2000f8ff0ff */
[----:B------:R-:W-:-:S04]  /*13b0*/  FADD R3, R4, R3 ;  /* 0x0000000304037221 */ /* 0x000fc80000000000 */
[----:B------:R-:W-:Y:S02]  /*13c0*/  IMAD R6, R9, 0x4, R6 ;  /* 0x0000000409067824 */ /* 0x000fe400078e0206 */
[----:B------:R-:W-:-:S05]  /*13d0*/  FMUL R3, R3, 0.5 ;  /* 0x3f00000003037820 */ /* 0x000fca0000400000 */
[----:B------:R0:W-:Y:S01]  /*13e0*/  STS [R6], R3 ;  /* 0x0000000306007388 */ /* 0x0001e20000000800 */
[----:B------:R-:W-:Y:S01]  /*13f0*/  BAR.SYNC.DEFER_BLOCKING 0x0 ;  /* 0x0000000000007b1d */ /* 0x000fe20000010000 */
[----:B------:R-:W-:Y:S02]  /*1400*/  ISETP.GE.AND P0, PT, R0, 0x8, PT ;  /* 0x000000080000780c */ /* 0x000fe40003f06270 */
[----:B------:R-:W-:Y:S02]  /*1410*/  SHF.R.U32.HI R7, RZ, 0x2, R2 ;  /* 0x00000002ff077819 */ /* 0x000fe40000011602 */
[----:B------:R-:W-:Y:S02]  /*1420*/  ISETP.LT.AND P0, PT, R11, 0x10, !P0 ;  /* 0x000000100b00780c */ /* 0x000fe40004701270 */
[----:B------:R-:W-:Y:S02]  /*1430*/  LOP3.LUT R7, R7, 0x1c, RZ, 0xc0, !PT ;  /* 0x0000001c07077812 */ /* 0x000fe400078ec0ff */
[----:B------:R-:W-:-:S03]  /*1440*/  LOP3.LUT R2, R2, 0x7f, RZ, 0xc0, !PT ;  /* 0x0000007f02027812 */ /* 0x000fc600078ec0ff */
[----:B------:R-:W-:-:S04]  /*1450*/  VIADD R7, R7, UR4 ;  /* 0x0000000407077c36 */ /* 0x000fc80008000000 */
[----:B------:R-:W-:Y:S02]  /*1460*/  IMAD R7, R2, 0x4, R7 ;  /* 0x0000000402077824 */ /* 0x000fe400078e0207 */
[----:B0-----:R-:W-:Y:S05]  /*1470*/  @!P0 EXIT ;  /* 0x000000000000894d */ /* 0x001fea0003800000 */
[----:B------:R-:W0:Y:S01]  /*1480*/  LDS R7, [R7] ;  /* 0x0000000007077984 */ /* 0x000e220000000800 */
[----:B------:R-:W-:Y:S01]  /*1490*/  SHF.R.S32.HI R4, RZ, 0x1f, R11 ;  /* 0x0000001fff047819 */ /* 0x000fe2000001140b */
[----:B------:R-:W1:Y:S03]  /*14a0*/  LDC.64 R2, c[0x0][0x218] ;  /* 0x00008600ff027b82 */ /* 0x000e660000000a00 */
[----:B------:R-:W-:-:S04]  /*14b0*/  LEA.HI R4, R4, R11, RZ, 0x2 ;  /* 0x0000000b04047211 */ /* 0x000fc800078f10ff */
[C---:B------:R-:W-:Y:S01]  /*14c0*/  LOP3.LUT R6, R4.reuse, 0xfffffffc, RZ, 0xc0, !PT ;  /* 0xfffffffc04067812 */ /* 0x040fe200078ec0ff */
[----:B------:R-:W-:-:S04]  /*14d0*/  IMAD.SHL.U32 R4, R4, 0x8, RZ ;  /* 0x0000000804047824 */ /* 0x000fc800078e00ff */
[----:B------:R-:W-:Y:S01]  /*14e0*/  IMAD.IADD R11, R11, 0x1, -R6 ;  /* 0x000000010b0b7824 */ /* 0x000fe200078e0a06 */
[----:B------:R-:W-:-:S03]  /*14f0*/  LOP3.LUT R5, R4, 0xffffffe0, RZ, 0xc0, !PT ;  /* 0xffffffe004057812 */ /* 0x000fc600078ec0ff */
[----:B------:R-:W-:-:S04]  /*1500*/  IMAD R0, R0, 0x4, R11 ;  /* 0x0000000400007824 */ /* 0x000fc800078e020b */
[----:B------:R-:W-:-:S04]  /*1510*/  IMAD.IADD R5, R0, 0x1, R5 ;  /* 0x0000000100057824 */ /* 0x000fc800078e0205 */
[----:B-1----:R-:W-:-:S05]  /*1520*/  IMAD.WIDE R2, R5, 0x4, R2 ;  /* 0x0000000405027825 */ /* 0x002fca00078e0202 */
[----:B0-----:R-:W-:Y:S01]  /*1530*/  STG.E desc[UR6][R2.64], R7 ;  /* 0x0000000702007986 */ /* 0x001fe2000c101906 */
[----:B------:R-:W-:Y:S05]  /*1540*/  EXIT ;  /* 0x000000000000794d */ /* 0x000fea0003800000 */
.L_x_0:
[----:B------:R-:W-:-:S00]  /*1550*/  BRA `(.L_x_0) ;  /* 0xfffffffc00fc7947 */ /* 0x000fc0000383ffff */
[----:B------:R-:W-:-:S00]  /*1560*/  NOP ;  /* 0x0000000000007918 */ /* 0x000fc00000000000 */
        /* <DEDUP_REMOVED lines=9> */
.L_x_1:


//--------------------- .nv.shared.triton_poi_fused_avg_pool2d_clone_max_pool2d_with_indices_0 --------------------------
	.section	.nv.shared.triton_poi_fused_avg_pool2d_clone_max_pool2d_with_indices_0,"aw",@nobits
	.sectionflags	@""
	.align	16
	.zero		1024


//--------------------- .nv.constant0.triton_poi_fused_avg_pool2d_clone_max_pool2d_with_indices_0 --------------------------
	.section	.nv.constant0.triton_poi_fused_avg_pool2d_clone_max_pool2d_with_indices_0,"a",@progbits
	.sectionflags	@""
	.align	4
.nv.constant0.triton_poi_fused_avg_pool2d_clone_max_pool2d_with_indices_0:
	.zero		552
